	.headerflags	@"EF_CUDA_TEXMODE_UNIFIED EF_CUDA_64BIT_ADDRESS EF_CUDA_ACCELERATORS EF_CUDA_SM90 EF_CUDA_VIRTUAL_SM(EF_CUDA_SM90)"
	.elftype	@"ET_EXEC"


//--------------------- .nv.info                  --------------------------
	.section	.nv.info,"",@"SHT_CUDA_INFO"
	.align	4


	//----- nvinfo : EIATTR_REGCOUNT
	.align		4
        /*0000*/ 	.byte	0x04, 0x2f
        /*0002*/ 	.short	(.L_1 - .L_0)
	.align		4
.L_0:
        /*0004*/ 	.word	index@(triton_poi_fused__to_copy__unsafe_index_add_arange_clamp_mul_sub_0)
        /*0008*/ 	.word	0x00000018


	//----- nvinfo : EIATTR_MIN_STACK_SIZE
	.align		4
.L_1:
        /*000c*/ 	.byte	0x04, 0x12
        /*000e*/ 	.short	(.L_3 - .L_2)
	.align		4
.L_2:
        /*0010*/ 	.word	index@(triton_poi_fused__to_copy__unsafe_index_add_arange_clamp_mul_sub_0)
        /*0014*/ 	.word	0x00000000


	//----- nvinfo : EIATTR_FRAME_SIZE
	.align		4
.L_3:
        /*0018*/ 	.byte	0x04, 0x11
        /*001a*/ 	.short	(.L_5 - .L_4)
	.align		4
.L_4:
        /*001c*/ 	.word	index@(triton_poi_fused__to_copy__unsafe_index_add_arange_clamp_mul_sub_0)
        /*0020*/ 	.word	0x00000000


	//----- nvinfo : EIATTR_MIN_STACK_SIZE
	.align		4
.L_5:
        /*0024*/ 	.byte	0x04, 0x12
        /*0026*/ 	.short	(.L_7 - .L_6)
	.align		4
.L_6:
        /*0028*/ 	.word	index@(triton_poi_fused__to_copy__unsafe_index_add_arange_clamp_mul_sub_0)
        /*002c*/ 	.word	0x00000000
.L_7:


//--------------------- .nv.info.triton_poi_fused__to_copy__unsafe_index_add_arange_clamp_mul_sub_0 --------------------------
	.section	.nv.info.triton_poi_fused__to_copy__unsafe_index_add_arange_clamp_mul_sub_0,"",@"SHT_CUDA_INFO"
	.sectionflags	@""
	.align	4


	//----- nvinfo : EIATTR_CUDA_API_VERSION
	.align		4
        /*0000*/ 	.byte	0x04, 0x37
        /*0002*/ 	.short	(.L_9 - .L_8)
.L_8:
        /*0004*/ 	.word	0x0000007c


	//----- nvinfo : EIATTR_KPARAM_INFO
	.align		4
.L_9:
        /*0008*/ 	.byte	0x04, 0x17
        /*000a*/ 	.short	(.L_11 - .L_10)
.L_10:
        /*000c*/ 	.word	0x00000000
        /*0010*/ 	.short	0x0002
        /*0012*/ 	.short	0x0010
        /*0014*/ 	.byte	0x00, 0xf0, 0x11, 0x00


	//----- nvinfo : EIATTR_KPARAM_INFO
	.align		4
.L_11:
        /*0018*/ 	.byte	0x04, 0x17
        /*001a*/ 	.short	(.L_13 - .L_12)
.L_12:
        /*001c*/ 	.word	0x00000000
        /*0020*/ 	.short	0x0001
        /*0022*/ 	.short	0x0008
        /*0024*/ 	.byte	0x00, 0xf4, 0x21, 0x00


	//----- nvinfo : EIATTR_KPARAM_INFO
	.align		4
.L_13:
        /*0028*/ 	.byte	0x04, 0x17
        /*002a*/ 	.short	(.L_15 - .L_14)
.L_14:
        /*002c*/ 	.word	0x00000000
        /*0030*/ 	.short	0x0000
        /*0032*/ 	.short	0x0000
        /*0034*/ 	.byte	0x00, 0xf4, 0x21, 0x00


	//----- nvinfo : EIATTR_SPARSE_MMA_MASK
	.align		4
.L_15:
        /*0038*/ 	.byte	0x03, 0x50
        /*003a*/ 	.short	0x0000


	//----- nvinfo : EIATTR_MAXREG_COUNT
	.align		4
        /*003c*/ 	.byte	0x03, 0x1b
        /*003e*/ 	.short	0x00ff


	//----- nvinfo : EIATTR_EXIT_INSTR_OFFSETS
	.align		4
        /*0040*/ 	.byte	0x04, 0x1c
        /*0042*/ 	.short	(.L_17 - .L_16)


	//   ....[0]....
.L_16:
        /*0044*/ 	.word	0x00000480


	//   ....[1]....
        /*0048*/ 	.word	0x000004a0


	//----- nvinfo : EIATTR_REQNTID
	.align		4
.L_17:
        /*004c*/ 	.byte	0x04, 0x10
        /*004e*/ 	.short	(.L_19 - .L_18)
.L_18:
        /*0050*/ 	.word	0x00000080
        /*0054*/ 	.word	0x00000001
        /*0058*/ 	.word	0x00000001


	//----- nvinfo : EIATTR_CBANK_PARAM_SIZE
	.align		4
.L_19:
        /*005c*/ 	.byte	0x03, 0x19
        /*005e*/ 	.short	0x0014


	//----- nvinfo : EIATTR_PARAM_CBANK
	.align		4
        /*0060*/ 	.byte	0x04, 0x0a
        /*0062*/ 	.short	(.L_21 - .L_20)
	.align		4
.L_20:
        /*0064*/ 	.word	index@(.nv.constant0.triton_poi_fused__to_copy__unsafe_index_add_arange_clamp_mul_sub_0)
        /*0068*/ 	.short	0x0210
        /*006a*/ 	.short	0x0014


	//----- nvinfo : EIATTR_SW_WAR
	.align		4
.L_21:
        /*006c*/ 	.byte	0x04, 0x36
        /*006e*/ 	.short	(.L_23 - .L_22)
.L_22:
        /*0070*/ 	.word	0x00000008
.L_23:


//--------------------- .nv.callgraph             --------------------------
	.section	.nv.callgraph,"",@"SHT_CUDA_CALLGRAPH"
	.align	4
	.sectionentsize	8
	.align		4
        /*0000*/ 	.word	0x00000000
	.align		4
        /*0004*/ 	.word	0xffffffff
	.align		4
        /*0008*/ 	.word	0x00000000
	.align		4
        /*000c*/ 	.word	0xfffffffe
	.align		4
        /*0010*/ 	.word	0x00000000
	.align		4
        /*0014*/ 	.word	0xfffffffd
	.align		4
        /*0018*/ 	.word	0x00000000
	.align		4
        /*001c*/ 	.word	0xfffffffc


//--------------------- .text.triton_poi_fused__to_copy__unsafe_index_add_arange_clamp_mul_sub_0 --------------------------
	.section	.text.triton_poi_fused__to_copy__unsafe_index_add_arange_clamp_mul_sub_0,"ax",@progbits
	.align	128
        .global         triton_poi_fused__to_copy__unsafe_index_add_arange_clamp_mul_sub_0
        .type           triton_poi_fused__to_copy__unsafe_index_add_arange_clamp_mul_sub_0,@function
        .size           triton_poi_fused__to_copy__unsafe_index_add_arange_clamp_mul_sub_0,(.L_x_1 - triton_poi_fused__to_copy__unsafe_index_add_arange_clamp_mul_sub_0)
        .other          triton_poi_fused__to_copy__unsafe_index_add_arange_clamp_mul_sub_0,@"STO_CUDA_ENTRY STV_DEFAULT"
triton_poi_fused__to_copy__unsafe_index_add_arange_clamp_mul_sub_0:
.text.triton_poi_fused__to_copy__unsafe_index_add_arange_clamp_mul_sub_0:
[----:B------:R-:W0:Y:S02]  /*0000*/  LDC R1, c[0x0][0x28] ;  /* 0x00000a00ff017b82 */ /* 0x000e240000000800 */
[----:B------:R-:W1:Y:S01]  /*0010*/  S2R R4, SR_TID.X ;  /* 0x0000000000047919 */ /* 0x000e620000002100 */
[----:B------:R-:W-:Y:S01]  /*0020*/  IMAD.MOV.U32 R8, RZ, RZ, 0x10 ;  /* 0x00000010ff087424 */ /* 0x000fe200078e00ff */
[----:B------:R-:W-:Y:S01]  /*0030*/  ULDC.64 UR4, c[0x0][0x218] ;  /* 0x0000860000047ab9 */ /* 0x000fe20000000a00 */
[----:B------:R-:W-:Y:S01]  /*0040*/  IMAD.MOV.U32 R9, RZ, RZ, 0x0 ;  /* 0x00000000ff097424 */ /* 0x000fe200078e00ff */
[----:B------:R-:W2:Y:S01]  /*0050*/  S2R R11, SR_CTAID.X ;  /* 0x00000000000b7919 */ /* 0x000ea20000002500 */
[----:B------:R-:W-:Y:S02]  /*0060*/  IMAD.MOV.U32 R21, RZ, RZ, RZ ;  /* 0x000000ffff157224 */ /* 0x000fe400078e00ff */
[----:B------:R-:W-:Y:S01]  /*0070*/  IMAD.MOV.U32 R18, RZ, RZ, RZ ;  /* 0x000000ffff127224 */ /* 0x000fe200078e00ff */
[----:B-1----:R-:W-:-:S05]  /*0080*/  LOP3.LUT R4, R4, 0x7f, RZ, 0xc0, !PT ;  /* 0x0000007f04047812 */ /* 0x002fca00078ec0ff */
[----:B--2---:R-:W-:Y:S01]  /*0090*/  IMAD R4, R11, 0x80, R4 ;  /* 0x000000800b047824 */ /* 0x004fe200078e0204 */
[----:B------:R-:W-:-:S04]  /*00a0*/  SHF.R.S32.HI R11, RZ, 0x18, R11 ;  /* 0x00000018ff0b7819 */ /* 0x000fc8000001140b */
[----:B------:R-:W-:Y:S02]  /*00b0*/  SHF.R.S32.HI R3, RZ, 0x1f, R4 ;  /* 0x0000001fff037819 */ /* 0x000fe40000011404 */
[----:B------:R-:W-:Y:S02]  /*00c0*/  SGXT R11, R11, 0x1 ;  /* 0x000000010b0b781a */ /* 0x000fe40000000200 */
[-C--:B------:R-:W-:Y:S02]  /*00d0*/  LEA.HI R3, R3, R4.reuse, RZ, 0x3 ;  /* 0x0000000403037211 */ /* 0x080fe400078f18ff */
[----:B------:R-:W-:Y:S02]  /*00e0*/  LEA.HI R11, R11, R4, RZ, 0x6 ;  /* 0x000000040b0b7211 */ /* 0x000fe400078f30ff */
[----:B------:R-:W-:Y:S02]  /*00f0*/  SHF.R.S32.HI R0, RZ, 0x3, R3 ;  /* 0x00000003ff007819 */ /* 0x000fe40000011403 */
[----:B------:R-:W-:-:S02]  /*0100*/  LOP3.LUT R3, R3, 0xfffffff8, RZ, 0xc0, !PT ;  /* 0xfffffff803037812 */ /* 0x000fc400078ec0ff */
[----:B------:R-:W-:-:S03]  /*0110*/  LEA.HI R2, R0, R0, RZ, 0x3 ;  /* 0x0000000000027211 */ /* 0x000fc600078f18ff */
[----:B------:R-:W-:Y:S01]  /*0120*/  IMAD.IADD R5, R4, 0x1, -R3 ;  /* 0x0000000104057824 */ /* 0x000fe200078e0a03 */
[----:B------:R-:W-:-:S04]  /*0130*/  LOP3.LUT R3, R2, 0xfffffff8, RZ, 0xc0, !PT ;  /* 0xfffffff802037812 */ /* 0x000fc800078ec0ff */
[----:B------:R-:W-:Y:S01]  /*0140*/  I2FP.F32.S32 R5, R5 ;  /* 0x0000000500057245 */ /* 0x000fe20000201400 */
[----:B------:R-:W-:-:S04]  /*0150*/  IMAD.IADD R3, R0, 0x1, -R3 ;  /* 0x0000000100037824 */ /* 0x000fc800078e0a03 */
[----:B------:R-:W-:Y:S01]  /*0160*/  FMUL R5, R5, 0.42857143282890319824 ;  /* 0x3edb6db705057820 */ /* 0x000fe20000400000 */
[----:B------:R-:W-:-:S04]  /*0170*/  I2FP.F32.S32 R3, R3 ;  /* 0x0000000300037245 */ /* 0x000fc80000201400 */
[----:B------:R-:W-:Y:S01]  /*0180*/  FMNMX R6, RZ, R5, !PT ;  /* 0x00000005ff067209 */ /* 0x000fe20007800000 */
[----:B------:R-:W-:-:S03]  /*0190*/  FMUL R3, R3, 0.42857143282890319824 ;  /* 0x3edb6db703037820 */ /* 0x000fc60000400000 */
[----:B------:R-:W1:Y:S02]  /*01a0*/  F2I.TRUNC.NTZ R0, R6 ;  /* 0x0000000600007305 */ /* 0x000e64000020f100 */
[----:B------:R-:W-:-:S06]  /*01b0*/  FMNMX R5, RZ, R3, !PT ;  /* 0x00000003ff057209 */ /* 0x000fcc0007800000 */
[----:B------:R-:W2:Y:S01]  /*01c0*/  F2I.TRUNC.NTZ R7, R5 ;  /* 0x0000000500077305 */ /* 0x000ea2000020f100 */
[----:B-1----:R-:W-:Y:S02]  /*01d0*/  ISETP.LT.U32.AND P0, PT, R0, 0x2, PT ;  /* 0x000000020000780c */ /* 0x002fe40003f01070 */
[----:B------:R-:W-:-:S04]  /*01e0*/  SHF.R.S32.HI R10, RZ, 0x1f, R0 ;  /* 0x0000001fff0a7819 */ /* 0x000fc80000011400 */
[----:B------:R-:W-:Y:S02]  /*01f0*/  ISETP.LT.AND.EX P0, PT, R10, RZ, PT, P0 ;  /* 0x000000ff0a00720c */ /* 0x000fe40003f01300 */
[C---:B--2---:R-:W-:Y:S01]  /*0200*/  VIMNMX R3, R7.reuse, 0x2, PT ;  /* 0x0000000207037848 */ /* 0x044fe20003fe0100 */
[----:B------:R-:W-:Y:S01]  /*0210*/  IMAD.SHL.U32 R19, R7, 0x4, RZ ;  /* 0x0000000407137824 */ /* 0x000fe200078e00ff */
[----:B------:R-:W-:Y:S02]  /*0220*/  SEL R13, R0, 0x2, P0 ;  /* 0x00000002000d7807 */ /* 0x000fe40000000000 */
[----:B------:R-:W-:Y:S01]  /*0230*/  SEL R14, R10, RZ, P0 ;  /* 0x000000ff0a0e7207 */ /* 0x000fe20000000000 */
[----:B------:R-:W-:Y:S01]  /*0240*/  IMAD.WIDE R8, R3, 0x10, R8 ;  /* 0x0000001003087825 */ /* 0x000fe200078e0208 */
[----:B------:R-:W-:Y:S01]  /*0250*/  LEA R12, P1, R13, UR4, 0x2 ;  /* 0x000000040d0c7c11 */ /* 0x000fe2000f8210ff */
[----:B------:R-:W1:Y:S01]  /*0260*/  LDC.64 R2, c[0x0][0x218] ;  /* 0x00008600ff027b82 */ /* 0x000e620000000a00 */
[----:B------:R-:W-:-:S02]  /*0270*/  IADD3 R10, P0, R8, UR4, RZ ;  /* 0x00000004080a7c10 */ /* 0x000fc4000ff1e0ff */
[----:B------:R-:W-:Y:S02]  /*0280*/  LEA.HI.X R13, R13, UR5, R14, 0x2, P1 ;  /* 0x000000050d0d7c11 */ /* 0x000fe400088f140e */
[----:B------:R-:W-:Y:S02]  /*0290*/  SHF.R.S32.HI R14, RZ, 0x6, R11 ;  /* 0x00000006ff0e7819 */ /* 0x000fe4000001140b */
[----:B------:R-:W-:Y:S02]  /*02a0*/  IADD3 R8, P1, R8, R12, RZ ;  /* 0x0000000c08087210 */ /* 0x000fe40007f3e0ff */
[----:B------:R-:W-:Y:S01]  /*02b0*/  IADD3.X R11, R9, UR5, RZ, P0, !PT ;  /* 0x00000005090b7c10 */ /* 0x000fe200087fe4ff */
[----:B------:R-:W-:Y:S01]  /*02c0*/  IMAD.SHL.U32 R17, R14, 0x10, RZ ;  /* 0x000000100e117824 */ /* 0x000fe200078e00ff */
[----:B------:R-:W-:Y:S01]  /*02d0*/  ISETP.GE.AND P0, PT, R4, 0x400, PT ;  /* 0x000004000400780c */ /* 0x000fe20003f06270 */
[--C-:B------:R-:W-:Y:S01]  /*02e0*/  IMAD.X R9, R9, 0x1, R13.reuse, P1 ;  /* 0x0000000109097824 */ /* 0x100fe200008e060d */
[----:B------:R-:W-:Y:S01]  /*02f0*/  ULDC.64 UR4, c[0x0][0x208] ;  /* 0x0000820000047ab9 */ /* 0x000fe20000000a00 */
[C---:B------:R-:W-:Y:S01]  /*0300*/  IMAD.WIDE R14, R19.reuse, 0x4, R12 ;  /* 0x00000004130e7825 */ /* 0x040fe200078e020c */
[----:B------:R-:W-:-:S03]  /*0310*/  IADD3 R19, R19, R17, R0 ;  /* 0x0000001113137210 */ /* 0x000fc60007ffe000 */
[----:B------:R-:W-:-:S04]  /*0320*/  IMAD.WIDE R12, R0, 0x4, R10 ;  /* 0x00000004000c7825 */ /* 0x000fc800078e020a */
[----:B------:R-:W-:-:S04]  /*0330*/  IMAD.WIDE R8, R17, 0x4, R8 ;  /* 0x0000000411087825 */ /* 0x000fc800078e0208 */
[----:B------:R-:W-:-:S04]  /*0340*/  IMAD.WIDE R10, R17, 0x4, R14 ;  /* 0x00000004110a7825 */ /* 0x000fc800078e020e */
[----:B------:R-:W-:Y:S01]  /*0350*/  IMAD.WIDE R12, R17, 0x4, R12 ;  /* 0x00000004110c7825 */ /* 0x000fe200078e020c */
[----:B------:R-:W-:Y:S01]  /*0360*/  CS2R R16, SRZ ;  /* 0x0000000000107805 */ /* 0x000fe2000001ff00 */
[----:B------:R-:W2:Y:S02]  /*0370*/  @!P0 LDG.E.EL R21, desc[UR4][R10.64+0x4] ;  /* 0x000004040a158981 */ /* 0x000ea4000c2e1900 */
[----:B-1----:R-:W-:Y:S02]  /*0380*/  IMAD.WIDE R14, R19, 0x4, R2 ;  /* 0x00000004130e7825 */ /* 0x002fe400078e0202 */
[----:B------:R-:W1:Y:S01]  /*0390*/  LDC.64 R2, c[0x0][0x210] ;  /* 0x00008400ff027b82 */ /* 0x000e620000000a00 */
[----:B------:R-:W3:Y:S04]  /*03a0*/  @!P0 LDG.E.EL R17, desc[UR4][R8.64+0x4] ;  /* 0x0000040408118981 */ /* 0x000ee8000c2e1900 */
[----:B------:R-:W3:Y:S04]  /*03b0*/  @!P0 LDG.E.EL R16, desc[UR4][R12.64] ;  /* 0x000000040c108981 */ /* 0x000ee8000c2e1900 */
[----:B------:R-:W2:Y:S01]  /*03c0*/  @!P0 LDG.E.EL R18, desc[UR4][R14.64] ;  /* 0x000000040e128981 */ /* 0x000ea2000c2e1900 */
[----:B------:R-:W-:-:S02]  /*03d0*/  I2FP.F32.S32 R19, R0 ;  /* 0x0000000000137245 */ /* 0x000fc40000201400 */
[----:B------:R-:W-:-:S03]  /*03e0*/  I2FP.F32.S32 R0, R7 ;  /* 0x0000000700007245 */ /* 0x000fc60000201400 */
[----:B------:R-:W-:Y:S02]  /*03f0*/  FADD.SAT R19, R6, -R19 ;  /* 0x8000001306137221 */ /* 0x000fe40000002000 */
[----:B------:R-:W-:Y:S01]  /*0400*/  FADD.SAT R0, R5, -R0 ;  /* 0x8000000005007221 */ /* 0x000fe20000002000 */
[----:B-1----:R-:W-:-:S04]  /*0410*/  IMAD.WIDE R2, R4, 0x4, R2 ;  /* 0x0000000404027825 */ /* 0x002fc800078e0202 */
[----:B---3--:R-:W-:Y:S01]  /*0420*/  FADD R17, R17, -R16 ;  /* 0x8000001011117221 */ /* 0x008fe20000000000 */
[----:B--2---:R-:W-:-:S03]  /*0430*/  FADD R21, R21, -R18 ;  /* 0x8000001215157221 */ /* 0x004fc60000000000 */
[C---:B------:R-:W-:Y:S01]  /*0440*/  FFMA R17, R19.reuse, R17, R16 ;  /* 0x0000001113117223 */ /* 0x040fe20000000010 */
[----:B------:R-:W-:-:S04]  /*0450*/  FFMA R18, R19, R21, R18 ;  /* 0x0000001513127223 */ /* 0x000fc80000000012 */
[----:B------:R-:W-:-:S04]  /*0460*/  FADD R17, R17, -R18 ;  /* 0x8000001211117221 */ /* 0x000fc80000000000 */
[----:B------:R-:W-:Y:S01]  /*0470*/  FFMA R17, R17, R0, R18 ;  /* 0x0000000011117223 */ /* 0x000fe20000000012 */
[----:B------:R-:W-:Y:S06]  /*0480*/  @P0 EXIT ;  /* 0x000000000000094d */ /* 0x000fec0003800000 */
[----:B------:R-:W-:Y:S01]  /*0490*/  STG.E desc[UR4][R2.64], R17 ;  /* 0x0000001102007986 */ /* 0x000fe2000c101904 */
[----:B------:R-:W-:Y:S05]  /*04a0*/  EXIT ;  /* 0x000000000000794d */ /* 0x000fea0003800000 */
.L_x_0:
[----:B------:R-:W-:-:S00]  /*04b0*/  BRA `(.L_x_0) ;  /* 0xfffffffc00fc7947 */ /* 0x000fc0000383ffff */
[----:B------:R-:W-:-:S00]  /*04c0*/  NOP ;  /* 0x0000000000007918 */ /* 0x000fc00000000000 */
        /* <DEDUP_REMOVED lines=11> */
.L_x_1:


//--------------------- .nv.constant0.triton_poi_fused__to_copy__unsafe_index_add_arange_clamp_mul_sub_0 --------------------------
	.section	.nv.constant0.triton_poi_fused__to_copy__unsafe_index_add_arange_clamp_mul_sub_0,"a",@progbits
	.sectionflags	@""
	.align	4
.nv.constant0.triton_poi_fused__to_copy__unsafe_index_add_arange_clamp_mul_sub_0:
	.zero		548
